	.headerflags	@"EF_CUDA_TEXMODE_UNIFIED EF_CUDA_64BIT_ADDRESS EF_CUDA_ACCELERATORS EF_CUDA_SM90 EF_CUDA_VIRTUAL_SM(EF_CUDA_SM90)"
	.elftype	@"ET_EXEC"


//--------------------- .nv.info                  --------------------------
	.section	.nv.info,"",@"SHT_CUDA_INFO"
	.align	4


	//----- nvinfo : EIATTR_REGCOUNT
	.align		4
        /*0000*/ 	.byte	0x04, 0x2f
        /*0002*/ 	.short	(.L_1 - .L_0)
	.align		4
.L_0:
        /*0004*/ 	.word	index@(triton_red_fused_max_mean_2)
        /*0008*/ 	.word	0x0000001b


	//----- nvinfo : EIATTR_MIN_STACK_SIZE
	.align		4
.L_1:
        /*000c*/ 	.byte	0x04, 0x12
        /*000e*/ 	.short	(.L_3 - .L_2)
	.align		4
.L_2:
        /*0010*/ 	.word	index@(triton_red_fused_max_mean_2)
        /*0014*/ 	.word	0x00000000


	//----- nvinfo : EIATTR_FRAME_SIZE
	.align		4
.L_3:
        /*0018*/ 	.byte	0x04, 0x11
        /*001a*/ 	.short	(.L_5 - .L_4)
	.align		4
.L_4:
        /*001c*/ 	.word	index@(triton_red_fused_max_mean_2)
        /*0020*/ 	.word	0x00000000


	//----- nvinfo : EIATTR_MIN_STACK_SIZE
	.align		4
.L_5:
        /*0024*/ 	.byte	0x04, 0x12
        /*0026*/ 	.short	(.L_7 - .L_6)
	.align		4
.L_6:
        /*0028*/ 	.word	index@(triton_red_fused_max_mean_2)
        /*002c*/ 	.word	0x00000000
.L_7:


//--------------------- .nv.info.triton_red_fused_max_mean_2 --------------------------
	.section	.nv.info.triton_red_fused_max_mean_2,"",@"SHT_CUDA_INFO"
	.sectionflags	@""
	.align	4


	//----- nvinfo : EIATTR_CUDA_API_VERSION
	.align		4
        /*0000*/ 	.byte	0x04, 0x37
        /*0002*/ 	.short	(.L_9 - .L_8)
.L_8:
        /*0004*/ 	.word	0x0000007c


	//----- nvinfo : EIATTR_KPARAM_INFO
	.align		4
.L_9:
        /*0008*/ 	.byte	0x04, 0x17
        /*000a*/ 	.short	(.L_11 - .L_10)
.L_10:
        /*000c*/ 	.word	0x00000000
        /*0010*/ 	.short	0x0004
        /*0012*/ 	.short	0x001c
        /*0014*/ 	.byte	0x00, 0xf0, 0x11, 0x00


	//----- nvinfo : EIATTR_KPARAM_INFO
	.align		4
.L_11:
        /*0018*/ 	.byte	0x04, 0x17
        /*001a*/ 	.short	(.L_13 - .L_12)
.L_12:
        /*001c*/ 	.word	0x00000000
        /*0020*/ 	.short	0x0003
        /*0022*/ 	.short	0x0018
        /*0024*/ 	.byte	0x00, 0xf0, 0x11, 0x00


	//----- nvinfo : EIATTR_KPARAM_INFO
	.align		4
.L_13:
        /*0028*/ 	.byte	0x04, 0x17
        /*002a*/ 	.short	(.L_15 - .L_14)
.L_14:
        /*002c*/ 	.word	0x00000000
        /*0030*/ 	.short	0x0002
        /*0032*/ 	.short	0x0010
        /*0034*/ 	.byte	0x00, 0xf4, 0x21, 0x00


	//----- nvinfo : EIATTR_KPARAM_INFO
	.align		4
.L_15:
        /*0038*/ 	.byte	0x04, 0x17
        /*003a*/ 	.short	(.L_17 - .L_16)
.L_16:
        /*003c*/ 	.word	0x00000000
        /*0040*/ 	.short	0x0001
        /*0042*/ 	.short	0x0008
        /*0044*/ 	.byte	0x00, 0xf4, 0x21, 0x00


	//----- nvinfo : EIATTR_KPARAM_INFO
	.align		4
.L_17:
        /*0048*/ 	.byte	0x04, 0x17
        /*004a*/ 	.short	(.L_19 - .L_18)
.L_18:
        /*004c*/ 	.word	0x00000000
        /*0050*/ 	.short	0x0000
        /*0052*/ 	.short	0x0000
        /*0054*/ 	.byte	0x00, 0xf4, 0x21, 0x00


	//----- nvinfo : EIATTR_SPARSE_MMA_MASK
	.align		4
.L_19:
        /*0058*/ 	.byte	0x03, 0x50
        /*005a*/ 	.short	0x0000


	//----- nvinfo : EIATTR_MAXREG_COUNT
	.align		4
        /*005c*/ 	.byte	0x03, 0x1b
        /*005e*/ 	.short	0x00ff


	//----- nvinfo : EIATTR_COOP_GROUP_MASK_REGIDS
	.align		4
        /*0060*/ 	.byte	0x04, 0x29
        /*0062*/ 	.short	(.L_21 - .L_20)


	//   ....[0]....
.L_20:
        /*0064*/ 	.word	0xffffffff


	//   ....[1]....
        /*0068*/ 	.word	0xffffffff


	//   ....[2]....
        /*006c*/ 	.word	0xffffffff


	//   ....[3]....
        /*0070*/ 	.word	0xffffffff


	//   ....[4]....
        /*0074*/ 	.word	0xffffffff


	//   ....[5]....
        /*0078*/ 	.word	0xffffffff


	//   ....[6]....
        /*007c*/ 	.word	0xffffffff


	//   ....[7]....
        /*0080*/ 	.word	0xffffffff


	//   ....[8]....
        /*0084*/ 	.word	0xffffffff


	//   ....[9]....
        /*0088*/ 	.word	0xffffffff


	//   ....[10]....
        /*008c*/ 	.word	0xffffffff


	//   ....[11]....
        /*0090*/ 	.word	0xffffffff


	//   ....[12]....
        /*0094*/ 	.word	0xffffffff


	//   ....[13]....
        /*0098*/ 	.word	0xffffffff


	//   ....[14]....
        /*009c*/ 	.word	0xffffffff


	//   ....[15]....
        /*00a0*/ 	.word	0xffffffff


	//----- nvinfo : EIATTR_COOP_GROUP_INSTR_OFFSETS
	.align		4
.L_21:
        /*00a4*/ 	.byte	0x04, 0x28
        /*00a6*/ 	.short	(.L_23 - .L_22)


	//   ....[0]....
.L_22:
        /*00a8*/ 	.word	0x000003d0


	//   ....[1]....
        /*00ac*/ 	.word	0x00000410


	//   ....[2]....
        /*00b0*/ 	.word	0x00000440


	//   ....[3]....
        /*00b4*/ 	.word	0x00000470


	//   ....[4]....
        /*00b8*/ 	.word	0x000004a0


	//   ....[5]....
        /*00bc*/ 	.word	0x000004c0


	//   ....[6]....
        /*00c0*/ 	.word	0x00000590


	//   ....[7]....
        /*00c4*/ 	.word	0x00000600


	//   ....[8]....
        /*00c8*/ 	.word	0x00000610


	//   ....[9]....
        /*00cc*/ 	.word	0x00000650


	//   ....[10]....
        /*00d0*/ 	.word	0x00000680


	//   ....[11]....
        /*00d4*/ 	.word	0x00000690


	//   ....[12]....
        /*00d8*/ 	.word	0x00000890


	//   ....[13]....
        /*00dc*/ 	.word	0x000008b0


	//   ....[14]....
        /*00e0*/ 	.word	0x00000940


	//   ....[15]....
        /*00e4*/ 	.word	0x00000970


	//----- nvinfo : EIATTR_EXIT_INSTR_OFFSETS
	.align		4
.L_23:
        /*00e8*/ 	.byte	0x04, 0x1c
        /*00ea*/ 	.short	(.L_25 - .L_24)


	//   ....[0]....
.L_24:
        /*00ec*/ 	.word	0x00000aa0


	//   ....[1]....
        /*00f0*/ 	.word	0x00000af0


	//----- nvinfo : EIATTR_REQNTID
	.align		4
.L_25:
        /*00f4*/ 	.byte	0x04, 0x10
        /*00f6*/ 	.short	(.L_27 - .L_26)
.L_26:
        /*00f8*/ 	.word	0x00000080
        /*00fc*/ 	.word	0x00000001
        /*0100*/ 	.word	0x00000001


	//----- nvinfo : EIATTR_CBANK_PARAM_SIZE
	.align		4
.L_27:
        /*0104*/ 	.byte	0x03, 0x19
        /*0106*/ 	.short	0x0020


	//----- nvinfo : EIATTR_PARAM_CBANK
	.align		4
        /*0108*/ 	.byte	0x04, 0x0a
        /*010a*/ 	.short	(.L_29 - .L_28)
	.align		4
.L_28:
        /*010c*/ 	.word	index@(.nv.constant0.triton_red_fused_max_mean_2)
        /*0110*/ 	.short	0x0210
        /*0112*/ 	.short	0x0020


	//----- nvinfo : EIATTR_SW_WAR
	.align		4
.L_29:
        /*0114*/ 	.byte	0x04, 0x36
        /*0116*/ 	.short	(.L_31 - .L_30)
.L_30:
        /*0118*/ 	.word	0x00000008
.L_31:


//--------------------- .nv.callgraph             --------------------------
	.section	.nv.callgraph,"",@"SHT_CUDA_CALLGRAPH"
	.align	4
	.sectionentsize	8
	.align		4
        /*0000*/ 	.word	0x00000000
	.align		4
        /*0004*/ 	.word	0xffffffff
	.align		4
        /*0008*/ 	.word	0x00000000
	.align		4
        /*000c*/ 	.word	0xfffffffe
	.align		4
        /*0010*/ 	.word	0x00000000
	.align		4
        /*0014*/ 	.word	0xfffffffd
	.align		4
        /*0018*/ 	.word	0x00000000
	.align		4
        /*001c*/ 	.word	0xfffffffc


//--------------------- .text.triton_red_fused_max_mean_2 --------------------------
	.section	.text.triton_red_fused_max_mean_2,"ax",@progbits
	.sectionflags	@"SHF_BARRIERS=1"
	.align	128
        .global         triton_red_fused_max_mean_2
        .type           triton_red_fused_max_mean_2,@function
        .size           triton_red_fused_max_mean_2,(.L_x_2 - triton_red_fused_max_mean_2)
        .other          triton_red_fused_max_mean_2,@"STO_CUDA_ENTRY STV_DEFAULT"
triton_red_fused_max_mean_2:
.text.triton_red_fused_max_mean_2:
[----:B------:R-:W0:Y:S02]  /*0000*/  LDC R1, c[0x0][0x28] ;  /* 0x00000a00ff017b82 */ /* 0x000e240000000800 */
[----:B------:R-:W1:Y:S01]  /*0010*/  S2R R9, SR_CTAID.X ;  /* 0x0000000000097919 */ /* 0x000e620000002500 */
[----:B------:R-:W-:Y:S01]  /*0020*/  IMAD.MOV.U32 R15, RZ, RZ, RZ ;  /* 0x000000ffff0f7224 */ /* 0x000fe200078e00ff */
[----:B------:R-:W-:Y:S01]  /*0030*/  CS2R R16, SRZ ;  /* 0x0000000000107805 */ /* 0x000fe2000001ff00 */
[----:B------:R-:W-:Y:S01]  /*0040*/  IMAD.MOV.U32 R10, RZ, RZ, -0x800000 ;  /* 0xff800000ff0a7424 */ /* 0x000fe200078e00ff */
[----:B------:R-:W2:Y:S01]  /*0050*/  S2R R0, SR_TID.X ;  /* 0x0000000000007919 */ /* 0x000ea20000002100 */
[----:B------:R-:W-:Y:S01]  /*0060*/  IMAD.MOV.U32 R20, RZ, RZ, -0x8 ;  /* 0xfffffff8ff147424 */ /* 0x000fe200078e00ff */
[----:B------:R-:W-:Y:S01]  /*0070*/  ULDC.64 UR6, c[0x0][0x208] ;  /* 0x0000820000067ab9 */ /* 0x000fe20000000a00 */
[----:B------:R-:W-:Y:S02]  /*0080*/  IMAD.MOV.U32 R21, RZ, RZ, -0x1 ;  /* 0xffffffffff157424 */ /* 0x000fe400078e00ff */
[----:B------:R-:W-:Y:S02]  /*0090*/  IMAD.MOV.U32 R13, RZ, RZ, -0x800000 ;  /* 0xff800000ff0d7424 */ /* 0x000fe400078e00ff */
[----:B------:R-:W-:-:S02]  /*00a0*/  IMAD.MOV.U32 R12, RZ, RZ, -0x800000 ;  /* 0xff800000ff0c7424 */ /* 0x000fc400078e00ff */
[----:B------:R-:W-:Y:S02]  /*00b0*/  IMAD.MOV.U32 R11, RZ, RZ, -0x800000 ;  /* 0xff800000ff0b7424 */ /* 0x000fe400078e00ff */
[----:B------:R-:W-:Y:S02]  /*00c0*/  IMAD.MOV.U32 R18, RZ, RZ, RZ ;  /* 0x000000ffff127224 */ /* 0x000fe400078e00ff */
[----:B-1----:R-:W-:Y:S02]  /*00d0*/  IMAD.SHL.U32 R9, R9, 0x40, RZ ;  /* 0x0000004009097824 */ /* 0x002fe400078e00ff */
[----:B--2---:R-:W-:Y:S01]  /*00e0*/  IMAD.SHL.U32 R8, R0, 0x4, RZ ;  /* 0x0000000400087824 */ /* 0x004fe200078e00ff */
[----:B------:R-:W-:-:S04]  /*00f0*/  SHF.R.U32.HI R19, RZ, 0x4, R0 ;  /* 0x00000004ff137819 */ /* 0x000fc80000011600 */
[----:B------:R-:W-:Y:S02]  /*0100*/  LOP3.LUT R2, R9, 0x3c, R8, 0xf8, !PT ;  /* 0x0000003c09027812 */ /* 0x000fe400078ef808 */
[----:B------:R-:W-:Y:S02]  /*0110*/  SGXT.U32 R19, R19, 0x3 ;  /* 0x000000031313781a */ /* 0x000fe40000000000 */
[C---:B------:R-:W-:Y:S01]  /*0120*/  ISETP.GE.AND P1, PT, R2.reuse, 0x1f400, PT ;  /* 0x0001f4000200780c */ /* 0x040fe20003f26270 */
[----:B------:R-:W-:Y:S01]  /*0130*/  IMAD.HI R3, R2, 0x10624dd3, RZ ;  /* 0x10624dd302037827 */ /* 0x000fe200078e02ff */
[----:B------:R-:W-:-:S04]  /*0140*/  LOP3.LUT R14, R8, 0x3c, RZ, 0xc0, !PT ;  /* 0x0000003c080e7812 */ /* 0x000fc800078ec0ff */
[----:B------:R-:W-:-:S04]  /*0150*/  SHF.R.U32.HI R4, RZ, 0x1f, R3 ;  /* 0x0000001fff047819 */ /* 0x000fc80000011603 */
[----:B------:R-:W-:-:S05]  /*0160*/  LEA.HI.SX32 R3, R3, R4, 0x1a ;  /* 0x0000000403037211 */ /* 0x000fca00078fd2ff */
[----:B------:R-:W-:-:S04]  /*0170*/  IMAD R4, R3, 0x1f018, R2 ;  /* 0x0001f01803047824 */ /* 0x000fc800078e0202 */
[----:B------:R-:W-:-:S07]  /*0180*/  IMAD R19, R19, 0x3e8, R4 ;  /* 0x000003e813137824 */ /* 0x000fce00078e0204 */
.L_x_0:
[----:B------:R-:W1:Y:S01]  /*0190*/  LDC.64 R2, c[0x0][0x210] ;  /* 0x00008400ff027b82 */ /* 0x000e620000000a00 */
[----:B------:R-:W-:Y:S02]  /*01a0*/  CS2R R4, SRZ ;  /* 0x0000000000047805 */ /* 0x000fe4000001ff00 */
[----:B------:R-:W-:Y:S01]  /*01b0*/  CS2R R6, SRZ ;  /* 0x0000000000067805 */ /* 0x000fe2000001ff00 */
[----:B-1----:R-:W-:-:S05]  /*01c0*/  IMAD.WIDE R2, R19, 0x4, R2 ;  /* 0x0000000413027825 */ /* 0x002fca00078e0202 */
[----:B------:R-:W2:Y:S01]  /*01d0*/  @!P1 LDG.E.EF.128 R4, desc[UR6][R2.64] ;  /* 0x0000000602049981 */ /* 0x000ea2000c0e1d00 */
[----:B------:R-:W-:Y:S01]  /*01e0*/  IADD3 R20, P0, R20, 0x8, RZ ;  /* 0x0000000814147810 */ /* 0x000fe20007f1e0ff */
[----:B------:R-:W-:Y:S01]  /*01f0*/  VIADD R19, R19, 0x1f40 ;  /* 0x00001f4013137836 */ /* 0x000fe20000000000 */
[----:B------:R-:W-:Y:S02]  /*0200*/  FSETP.NAN.AND P5, PT, R11, R11, PT ;  /* 0x0000000b0b00720b */ /* 0x000fe40003fa8000 */
[----:B------:R-:W-:Y:S01]  /*0210*/  FSETP.NAN.AND P4, PT, R12, R12, PT ;  /* 0x0000000c0c00720b */ /* 0x000fe20003f88000 */
[----:B------:R-:W-:Y:S01]  /*0220*/  IMAD.X R21, RZ, RZ, R21, P0 ;  /* 0x000000ffff157224 */ /* 0x000fe200000e0615 */
[----:B------:R-:W-:Y:S02]  /*0230*/  FSETP.NAN.AND P3, PT, R13, R13, PT ;  /* 0x0000000d0d00720b */ /* 0x000fe40003f68000 */
[----:B--2---:R-:W-:Y:S02]  /*0240*/  SEL R4, R4, RZ, !P1 ;  /* 0x000000ff04047207 */ /* 0x004fe40004800000 */
[----:B------:R-:W-:-:S02]  /*0250*/  SEL R6, R6, RZ, !P1 ;  /* 0x000000ff06067207 */ /* 0x000fc40004800000 */
[-C--:B------:R-:W-:Y:S01]  /*0260*/  FSETP.GT.AND P0, PT, R11, R4.reuse, PT ;  /* 0x000000040b00720b */ /* 0x080fe20003f04000 */
[----:B------:R-:W-:Y:S01]  /*0270*/  @!P1 FADD R18, R4, R18 ;  /* 0x0000001204129221 */ /* 0x000fe20000000000 */
[----:B------:R-:W-:Y:S01]  /*0280*/  SEL R5, R5, RZ, !P1 ;  /* 0x000000ff05057207 */ /* 0x000fe20004800000 */
[----:B------:R-:W-:Y:S01]  /*0290*/  @!P1 FADD R16, R6, R16 ;  /* 0x0000001006109221 */ /* 0x000fe20000000000 */
[----:B------:R-:W-:Y:S02]  /*02a0*/  FSEL R4, R11, R4, P0 ;  /* 0x000000040b047208 */ /* 0x000fe40000000000 */
[----:B------:R-:W-:Y:S01]  /*02b0*/  ISETP.GE.U32.AND P0, PT, R20, 0x78, PT ;  /* 0x000000781400780c */ /* 0x000fe20003f06070 */
[----:B------:R-:W-:Y:S01]  /*02c0*/  @!P1 FADD R17, R5, R17 ;  /* 0x0000001105119221 */ /* 0x000fe20000000000 */
[----:B------:R-:W-:Y:S02]  /*02d0*/  FSETP.GT.AND P6, PT, R13, R6, PT ;  /* 0x000000060d00720b */ /* 0x000fe40003fc4000 */
[----:B------:R-:W-:-:S02]  /*02e0*/  ISETP.GE.U32.AND.EX P0, PT, R21, RZ, PT, P0 ;  /* 0x000000ff1500720c */ /* 0x000fc40003f06100 */
[----:B------:R-:W-:Y:S02]  /*02f0*/  SEL R7, R7, RZ, !P1 ;  /* 0x000000ff07077207 */ /* 0x000fe40004800000 */
[----:B------:R-:W-:Y:S02]  /*0300*/  FSETP.GT.AND P2, PT, R12, R5, PT ;  /* 0x000000050c00720b */ /* 0x000fe40003f44000 */
[----:B------:R-:W-:Y:S01]  /*0310*/  FSEL R6, R13, R6, P6 ;  /* 0x000000060d067208 */ /* 0x000fe20003000000 */
[----:B------:R-:W-:Y:S01]  /*0320*/  @!P1 FADD R15, R7, R15 ;  /* 0x0000000f070f9221 */ /* 0x000fe20000000000 */
[----:B------:R-:W-:Y:S02]  /*0330*/  FSETP.GT.AND P6, PT, R10, R7, PT ;  /* 0x000000070a00720b */ /* 0x000fe40003fc4000 */
[----:B------:R-:W-:Y:S02]  /*0340*/  FSEL R5, R12, R5, P2 ;  /* 0x000000050c057208 */ /* 0x000fe40001000000 */
[----:B------:R-:W-:-:S02]  /*0350*/  FSETP.NAN.AND P2, PT, R10, R10, PT ;  /* 0x0000000a0a00720b */ /* 0x000fc40003f48000 */
[----:B------:R-:W-:Y:S02]  /*0360*/  FSEL R7, R10, R7, P6 ;  /* 0x000000070a077208 */ /* 0x000fe40003000000 */
[----:B------:R-:W-:Y:S02]  /*0370*/  @!P1 FSEL R11, R11, R4, P5 ;  /* 0x000000040b0b9208 */ /* 0x000fe40002800000 */
[----:B------:R-:W-:Y:S02]  /*0380*/  @!P1 FSEL R12, R12, R5, P4 ;  /* 0x000000050c0c9208 */ /* 0x000fe40002000000 */
[----:B------:R-:W-:Y:S02]  /*0390*/  @!P1 FSEL R13, R13, R6, P3 ;  /* 0x000000060d0d9208 */ /* 0x000fe40001800000 */
[----:B------:R-:W-:Y:S01]  /*03a0*/  @!P1 FSEL R10, R10, R7, P2 ;  /* 0x000000070a0a9208 */ /* 0x000fe20001000000 */
[----:B------:R-:W-:Y:S06]  /*03b0*/  @!P0 BRA `(.L_x_0) ;  /* 0xfffffffc00748947 */ /* 0x000fec000383ffff */
[----:B------:R-:W1:Y:S01]  /*03c0*/  S2UR UR5, SR_CgaCtaId ;  /* 0x00000000000579c3 */ /* 0x000e620000008800 */
[----:B------:R-:W2:Y:S01]  /*03d0*/  SHFL.BFLY PT, R3, R18, 0x10, 0x1f ;  /* 0x0e001f0012037f89 */ /* 0x000ea200000e0000 */
[----:B------:R-:W-:Y:S01]  /*03e0*/  LOP3.LUT P2, RZ, R0, 0x10, RZ, 0xc0, !PT ;  /* 0x0000001000ff7812 */ /* 0x000fe2000784c0ff */
[----:B------:R-:W-:Y:S01]  /*03f0*/  UMOV UR4, 0x400 ;  /* 0x0000040000047882 */ /* 0x000fe20000000000 */
[----:B------:R-:W-:Y:S01]  /*0400*/  IMAD.SHL.U32 R2, R14, 0x10, RZ ;  /* 0x000000100e027824 */ /* 0x000fe200078e00ff */
[----:B------:R-:W3:Y:S01]  /*0410*/  SHFL.BFLY PT, R4, R17, 0x10, 0x1f ;  /* 0x0e001f0011047f89 */ /* 0x000ee200000e0000 */
[----:B------:R-:W-:Y:S02]  /*0420*/  SHF.R.U32.HI R7, RZ, 0x3, R0 ;  /* 0x00000003ff077819 */ /* 0x000fe40000011600 */
[C---:B------:R-:W-:Y:S01]  /*0430*/  ISETP.GE.AND P1, PT, R0.reuse, 0x100, PT ;  /* 0x000001000000780c */ /* 0x040fe20003f26270 */
[----:B------:R-:W4:Y:S01]  /*0440*/  SHFL.BFLY PT, R5, R16, 0x10, 0x1f ;  /* 0x0e001f0010057f89 */ /* 0x000f2200000e0000 */
[----:B------:R-:W-:-:S02]  /*0450*/  LOP3.LUT P0, RZ, R0, 0x3, RZ, 0xc0, !PT ;  /* 0x0000000300ff7812 */ /* 0x000fc4000780c0ff */
[----:B------:R-:W-:Y:S01]  /*0460*/  FSETP.NAN.AND P3, PT, R11, R11, PT ;  /* 0x0000000b0b00720b */ /* 0x000fe20003f68000 */
[----:B------:R-:W5:Y:S01]  /*0470*/  SHFL.BFLY PT, R6, R15, 0x10, 0x1f ;  /* 0x0e001f000f067f89 */ /* 0x000f6200000e0000 */
[----:B------:R-:W-:Y:S02]  /*0480*/  ISETP.LT.AND P0, PT, R0, 0x100, !P0 ;  /* 0x000001000000780c */ /* 0x000fe40004701270 */
[----:B------:R-:W-:Y:S01]  /*0490*/  FSETP.NAN.AND P5, PT, R13, R13, PT ;  /* 0x0000000d0d00720b */ /* 0x000fe20003fa8000 */
[----:B------:R-:W5:Y:S01]  /*04a0*/  SHFL.BFLY PT, R21, R12, 0x10, 0x1f ;  /* 0x0e001f000c157f89 */ /* 0x000f6200000e0000 */
[----:B------:R-:W-:-:S03]  /*04b0*/  LOP3.LUT R9, R9, 0x3f, R0, 0xf8, !PT ;  /* 0x0000003f09097812 */ /* 0x000fc600078ef800 */
[----:B------:R-:W-:Y:S01]  /*04c0*/  SHFL.BFLY PT, R23, R10, 0x10, 0x1f ;  /* 0x0e001f000a177f89 */ /* 0x000fe200000e0000 */
[----:B-1----:R-:W-:Y:S01]  /*04d0*/  UPRMT UR4, UR5, 0x654, UR4 ;  /* 0x0000065405047896 */ /* 0x002fe20008000004 */
[----:B--2---:R-:W-:Y:S01]  /*04e0*/  FADD R20, R18, R3 ;  /* 0x0000000312147221 */ /* 0x004fe20000000000 */
[----:B------:R-:W-:Y:S01]  /*04f0*/  LOP3.LUT R3, R2, 0xc, R7, 0xf8, !PT ;  /* 0x0000000c02037812 */ /* 0x000fe200078ef807 */
[----:B---3--:R-:W-:Y:S01]  /*0500*/  FADD R18, R17, R4 ;  /* 0x0000000411127221 */ /* 0x008fe20000000000 */
[----:B----4-:R-:W-:-:S05]  /*0510*/  FADD R22, R16, R5 ;  /* 0x0000000510167221 */ /* 0x010fca0000000000 */
[----:B------:R-:W-:Y:S01]  /*0520*/  @!P2 STS [R3+UR4], R20 ;  /* 0x000000140300a988 */ /* 0x000fe20008000804 */
[----:B-----5:R-:W-:-:S03]  /*0530*/  FADD R24, R15, R6 ;  /* 0x000000060f187221 */ /* 0x020fc60000000000 */
[----:B------:R-:W-:Y:S01]  /*0540*/  @!P2 STS [R3+UR4+0x10], R18 ;  /* 0x000010120300a988 */ /* 0x000fe20008000804 */
[----:B0-----:R-:W-:-:S03]  /*0550*/  FSETP.GT.AND P6, PT, R12, R21, PT ;  /* 0x000000150c00720b */ /* 0x001fc60003fc4000 */
[----:B------:R-:W-:Y:S04]  /*0560*/  @!P2 STS [R3+UR4+0x20], R22 ;  /* 0x000020160300a988 */ /* 0x000fe80008000804 */
[----:B------:R-:W-:Y:S01]  /*0570*/  @!P2 STS [R3+UR4+0x30], R24 ;  /* 0x000030180300a988 */ /* 0x000fe20008000804 */
[----:B------:R-:W-:Y:S06]  /*0580*/  BAR.SYNC.DEFER_BLOCKING 0x0 ;  /* 0x0000000000007b1d */ /* 0x000fec0000010000 */
[----:B------:R-:W0:Y:S04]  /*0590*/  SHFL.BFLY PT, R18, R11, 0x10, 0x1f ;  /* 0x0e001f000b127f89 */ /* 0x000e2800000e0000 */
[----:B------:R-:W1:Y:S04]  /*05a0*/  @!P1 LDS R15, [R8+UR4] ;  /* 0x00000004080f9984 */ /* 0x000e680008000800 */
[----:B------:R-:W2:Y:S01]  /*05b0*/  @!P1 LDS R16, [R8+UR4+0x200] ;  /* 0x0002000408109984 */ /* 0x000ea20008000800 */
[----:B0-----:R-:W-:-:S04]  /*05c0*/  FSETP.GT.AND P4, PT, R11, R18, PT ;  /* 0x000000120b00720b */ /* 0x001fc80003f84000 */
[----:B------:R-:W-:-:S04]  /*05d0*/  SEL R18, R11, R18, P4 ;  /* 0x000000120b127207 */ /* 0x000fc80002000000 */
[----:B------:R-:W-:Y:S02]  /*05e0*/  SEL R18, R11, R18, P3 ;  /* 0x000000120b127207 */ /* 0x000fe40001800000 */
[----:B------:R-:W-:Y:S01]  /*05f0*/  FSETP.NAN.AND P3, PT, R12, R12, PT ;  /* 0x0000000c0c00720b */ /* 0x000fe20003f68000 */
[----:B-1----:R-:W0:Y:S04]  /*0600*/  SHFL.BFLY PT, R4, R15, 0x2, 0x1f ;  /* 0x0c401f000f047f89 */ /* 0x002e2800000e0000 */
[----:B--2---:R-:W1:Y:S01]  /*0610*/  SHFL.BFLY PT, R7, R16, 0x2, 0x1f ;  /* 0x0c401f0010077f89 */ /* 0x004e6200000e0000 */
[----:B0-----:R-:W-:Y:S01]  /*0620*/  FADD R5, R15, R4 ;  /* 0x000000040f057221 */ /* 0x001fe20000000000 */
[----:B------:R-:W-:Y:S02]  /*0630*/  VIADD R15, R2, UR4 ;  /* 0x00000004020f7c36 */ /* 0x000fe40008000000 */
[----:B-1----:R-:W-:-:S02]  /*0640*/  FADD R7, R16, R7 ;  /* 0x0000000710077221 */ /* 0x002fc40000000000 */
[----:B------:R-:W0:Y:S01]  /*0650*/  SHFL.BFLY PT, R4, R5, 0x1, 0x1f ;  /* 0x0c201f0005047f89 */ /* 0x000e2200000e0000 */
[----:B------:R-:W-:Y:S01]  /*0660*/  IMAD R14, R14, -0xc, R15 ;  /* 0xfffffff40e0e7824 */ /* 0x000fe200078e020f */
[----:B------:R-:W-:Y:S02]  /*0670*/  LOP3.LUT R15, R0, 0x3f, RZ, 0xc0, !PT ;  /* 0x0000003f000f7812 */ /* 0x000fe400078ec0ff */
[----:B------:R-:W1:Y:S04]  /*0680*/  SHFL.BFLY PT, R6, R7, 0x1, 0x1f ;  /* 0x0c201f0007067f89 */ /* 0x000e6800000e0000 */
[----:B------:R-:W2:Y:S01]  /*0690*/  SHFL.BFLY PT, R16, R13, 0x10, 0x1f ;  /* 0x0e001f000d107f89 */ /* 0x000ea200000e0000 */
[----:B0-----:R-:W-:Y:S01]  /*06a0*/  FADD R17, R5, R4 ;  /* 0x0000000405117221 */ /* 0x001fe20000000000 */
[----:B-1----:R-:W-:-:S04]  /*06b0*/  FADD R19, R7, R6 ;  /* 0x0000000607137221 */ /* 0x002fc80000000000 */
[----:B------:R0:W-:Y:S01]  /*06c0*/  @P0 STS [R8+UR4], R17 ;  /* 0x0000001108000988 */ /* 0x0001e20008000804 */
[----:B--2---:R-:W-:-:S03]  /*06d0*/  FSETP.GT.AND P4, PT, R13, R16, PT ;  /* 0x000000100d00720b */ /* 0x004fc60003f84000 */
[----:B------:R1:W-:Y:S01]  /*06e0*/  @P0 STS [R8+UR4+0x200], R19 ;  /* 0x0002001308000988 */ /* 0x0003e20008000804 */
[C---:B------:R-:W-:Y:S01]  /*06f0*/  SEL R16, R13.reuse, R16, P4 ;  /* 0x000000100d107207 */ /* 0x040fe20002000000 */
[----:B------:R-:W-:Y:S01]  /*0700*/  BAR.SYNC.DEFER_BLOCKING 0x0 ;  /* 0x0000000000007b1d */ /* 0x000fe20000010000 */
[----:B------:R-:W-:Y:S02]  /*0710*/  FSETP.NAN.AND P4, PT, R10, R10, PT ;  /* 0x0000000a0a00720b */ /* 0x000fe40003f88000 */
[C---:B0-----:R-:W-:Y:S02]  /*0720*/  SEL R17, R12.reuse, R21, P6 ;  /* 0x000000150c117207 */ /* 0x041fe40003000000 */
[----:B------:R-:W-:Y:S02]  /*0730*/  SEL R16, R13, R16, P5 ;  /* 0x000000100d107207 */ /* 0x000fe40002800000 */
[----:B------:R-:W-:Y:S02]  /*0740*/  SEL R20, R12, R17, P3 ;  /* 0x000000110c147207 */ /* 0x000fe40001800000 */
[----:B------:R-:W-:-:S02]  /*0750*/  LEA R12, R15, UR4, 0x2 ;  /* 0x000000040f0c7c11 */ /* 0x000fc4000f8e10ff */
[----:B------:R-:W-:-:S04]  /*0760*/  FSETP.GT.AND P6, PT, R10, R23, PT ;  /* 0x000000170a00720b */ /* 0x000fc80003fc4000 */
[----:B-1----:R-:W-:-:S04]  /*0770*/  SEL R19, R10, R23, P6 ;  /* 0x000000170a137207 */ /* 0x002fc80003000000 */
[----:B------:R-:W-:Y:S01]  /*0780*/  SEL R22, R10, R19, P4 ;  /* 0x000000130a167207 */ /* 0x000fe20002000000 */
[----:B------:R-:W-:Y:S04]  /*0790*/  LDS R4, [R2+UR4] ;  /* 0x0000000402047984 */ /* 0x000fe80008000800 */
[----:B------:R-:W-:Y:S04]  /*07a0*/  LDS R5, [R2+UR4+0x10] ;  /* 0x0000100402057984 */ /* 0x000fe80008000800 */
[----:B------:R-:W-:Y:S04]  /*07b0*/  LDS R6, [R2+UR4+0x20] ;  /* 0x0000200402067984 */ /* 0x000fe80008000800 */
[----:B------:R-:W0:Y:S01]  /*07c0*/  LDS R7, [R2+UR4+0x30] ;  /* 0x0000300402077984 */ /* 0x000e220008000800 */
[----:B------:R-:W-:Y:S06]  /*07d0*/  BAR.SYNC.DEFER_BLOCKING 0x0 ;  /* 0x0000000000007b1d */ /* 0x000fec0000010000 */
[----:B0-----:R-:W-:Y:S02]  /*07e0*/  STS.128 [R14], R4 ;  /* 0x000000040e007388 */ /* 0x001fe40000000c00 */
[----:B------:R-:W-:Y:S06]  /*07f0*/  BAR.SYNC.DEFER_BLOCKING 0x0 ;  /* 0x0000000000007b1d */ /* 0x000fec0000010000 */
[----:B------:R-:W-:Y:S02]  /*0800*/  LDS R13, [R12] ;  /* 0x000000000c0d7984 */ /* 0x000fe40000000800 */
[----:B------:R-:W-:Y:S06]  /*0810*/  BAR.SYNC.DEFER_BLOCKING 0x0 ;  /* 0x0000000000007b1d */ /* 0x000fec0000010000 */
[----:B------:R-:W-:Y:S04]  /*0820*/  @!P2 STS [R3+UR4], R18 ;  /* 0x000000120300a988 */ /* 0x000fe80008000804 */
[----:B------:R-:W-:Y:S04]  /*0830*/  @!P2 STS [R3+UR4+0x10], R20 ;  /* 0x000010140300a988 */ /* 0x000fe80008000804 */
[----:B------:R-:W-:Y:S04]  /*0840*/  @!P2 STS [R3+UR4+0x20], R16 ;  /* 0x000020100300a988 */ /* 0x000fe80008000804 */
[----:B------:R-:W-:Y:S01]  /*0850*/  @!P2 STS [R3+UR4+0x30], R22 ;  /* 0x000030160300a988 */ /* 0x000fe20008000804 */
[----:B------:R-:W-:Y:S06]  /*0860*/  BAR.SYNC.DEFER_BLOCKING 0x0 ;  /* 0x0000000000007b1d */ /* 0x000fec0000010000 */
[----:B------:R-:W0:Y:S04]  /*0870*/  @!P1 LDS R10, [R8+UR4] ;  /* 0x00000004080a9984 */ /* 0x000e280008000800 */
[----:B------:R-:W1:Y:S04]  /*0880*/  @!P1 LDS R11, [R8+UR4+0x200] ;  /* 0x00020004080b9984 */ /* 0x000e680008000800 */
[----:B0-----:R-:W0:Y:S01]  /*0890*/  SHFL.BFLY PT, R5, R10, 0x2, 0x1f ;  /* 0x0c401f000a057f89 */ /* 0x001e2200000e0000 */
[----:B------:R-:W-:-:S03]  /*08a0*/  FSETP.NAN.AND P2, PT, R10, R10, PT ;  /* 0x0000000a0a00720b */ /* 0x000fc60003f48000 */
[----:B-1----:R-:W1:Y:S01]  /*08b0*/  SHFL.BFLY PT, R4, R11, 0x2, 0x1f ;  /* 0x0c401f000b047f89 */ /* 0x002e6200000e0000 */
[C---:B------:R-:W-:Y:S02]  /*08c0*/  FSETP.NAN.AND P4, PT, R11.reuse, R11, PT ;  /* 0x0000000b0b00720b */ /* 0x040fe40003f88000 */
[CC--:B0-----:R-:W-:Y:S02]  /*08d0*/  FSETP.GT.AND P1, PT, R10.reuse, R5.reuse, PT ;  /* 0x000000050a00720b */ /* 0x0c1fe40003f24000 */
[CC--:B-1----:R-:W-:Y:S02]  /*08e0*/  FSETP.GT.AND P3, PT, R11.reuse, R4.reuse, PT ;  /* 0x000000040b00720b */ /* 0x0c2fe40003f64000 */
[C---:B------:R-:W-:Y:S02]  /*08f0*/  FSEL R5, R10.reuse, R5, P1 ;  /* 0x000000050a057208 */ /* 0x040fe40000800000 */
[----:B------:R-:W-:Y:S02]  /*0900*/  FSEL R4, R11, R4, P3 ;  /* 0x000000040b047208 */ /* 0x000fe40001800000 */
[----:B------:R-:W-:-:S02]  /*0910*/  FSEL R3, R10, R5, P2 ;  /* 0x000000050a037208 */ /* 0x000fc40001000000 */
[----:B------:R-:W-:Y:S02]  /*0920*/  FSEL R15, R11, R4, P4 ;  /* 0x000000040b0f7208 */ /* 0x000fe40002000000 */
[----:B------:R-:W-:Y:S01]  /*0930*/  FSETP.NAN.AND P2, PT, R3, R3, PT ;  /* 0x000000030300720b */ /* 0x000fe20003f48000 */
[----:B------:R-:W0:Y:S01]  /*0940*/  SHFL.BFLY PT, R4, R3, 0x1, 0x1f ;  /* 0x0c201f0003047f89 */ /* 0x000e2200000e0000 */
[----:B------:R-:W-:Y:S01]  /*0950*/  FSETP.NAN.AND P4, PT, R15, R15, PT ;  /* 0x0000000f0f00720b */ /* 0x000fe20003f88000 */
[----:B------:R-:W1:Y:S02]  /*0960*/  LDC.64 R10, c[0x0][0x218] ;  /* 0x00008600ff0a7b82 */ /* 0x000e640000000a00 */
[----:B------:R-:W2:Y:S01]  /*0970*/  SHFL.BFLY PT, R6, R15, 0x1, 0x1f ;  /* 0x0c201f000f067f89 */ /* 0x000ea200000e0000 */
[----:B0-----:R-:W-:Y:S01]  /*0980*/  FSETP.GT.AND P1, PT, R3, R4, PT ;  /* 0x000000040300720b */ /* 0x001fe20003f24000 */
[----:B-1----:R-:W-:Y:S01]  /*0990*/  IMAD.WIDE R10, R9, 0x4, R10 ;  /* 0x00000004090a7825 */ /* 0x002fe200078e020a */
[----:B--2---:R-:W-:-:S11]  /*09a0*/  FSETP.GT.AND P3, PT, R15, R6, PT ;  /* 0x000000060f00720b */ /* 0x004fd60003f64000 */
[----:B------:R-:W-:Y:S02]  /*09b0*/  @!P1 SEL R3, R3, R4, P2 ;  /* 0x0000000403039207 */ /* 0x000fe40001000000 */
[----:B------:R-:W-:-:S03]  /*09c0*/  @!P3 SEL R15, R15, R6, P4 ;  /* 0x000000060f0fb207 */ /* 0x000fc60002000000 */
[----:B------:R-:W-:Y:S04]  /*09d0*/  @P0 STS [R8+UR4], R3 ;  /* 0x0000000308000988 */ /* 0x000fe80008000804 */
[----:B------:R-:W-:Y:S01]  /*09e0*/  @P0 STS [R8+UR4+0x200], R15 ;  /* 0x0002000f08000988 */ /* 0x000fe20008000804 */
[----:B------:R-:W-:Y:S01]  /*09f0*/  BAR.SYNC.DEFER_BLOCKING 0x0 ;  /* 0x0000000000007b1d */ /* 0x000fe20000010000 */
[----:B------:R-:W-:-:S04]  /*0a00*/  LOP3.LUT P0, RZ, R0, 0x40, RZ, 0xc0, !PT ;  /* 0x0000004000ff7812 */ /* 0x000fc8000780c0ff */
[----:B------:R-:W-:Y:S01]  /*0a10*/  ISETP.LT.AND P0, PT, R9, 0x1f400, !P0 ;  /* 0x0001f4000900780c */ /* 0x000fe20004701270 */
[----:B------:R-:W-:Y:S04]  /*0a20*/  LDS R4, [R2+UR4] ;  /* 0x0000000402047984 */ /* 0x000fe80008000800 */
[----:B------:R-:W-:Y:S04]  /*0a30*/  LDS R5, [R2+UR4+0x10] ;  /* 0x0000100402057984 */ /* 0x000fe80008000800 */
[----:B------:R-:W-:Y:S04]  /*0a40*/  LDS R6, [R2+UR4+0x20] ;  /* 0x0000200402067984 */ /* 0x000fe80008000800 */
[----:B------:R-:W0:Y:S01]  /*0a50*/  LDS R7, [R2+UR4+0x30] ;  /* 0x0000300402077984 */ /* 0x000e220008000800 */
[----:B------:R-:W-:Y:S06]  /*0a60*/  BAR.SYNC.DEFER_BLOCKING 0x0 ;  /* 0x0000000000007b1d */ /* 0x000fec0000010000 */
[----:B0-----:R0:W-:Y:S02]  /*0a70*/  STS.128 [R14], R4 ;  /* 0x000000040e007388 */ /* 0x0011e40000000c00 */
[----:B------:R-:W-:Y:S06]  /*0a80*/  BAR.SYNC.DEFER_BLOCKING 0x0 ;  /* 0x0000000000007b1d */ /* 0x000fec0000010000 */
[----:B------:R0:W-:Y:S01]  /*0a90*/  @P0 STG.E desc[UR6][R10.64], R13 ;  /* 0x0000000d0a000986 */ /* 0x0001e2000c101906 */
[----:B------:R-:W-:Y:S05]  /*0aa0*/  @!P0 EXIT ;  /* 0x000000000000894d */ /* 0x000fea0003800000 */
[----:B0-----:R-:W0:Y:S01]  /*0ab0*/  LDS R5, [R12] ;  /* 0x000000000c057984 */ /* 0x001e220000000800 */
[----:B------:R-:W1:Y:S02]  /*0ac0*/  LDC.64 R2, c[0x0][0x220] ;  /* 0x00008800ff027b82 */ /* 0x000e640000000a00 */
[----:B-1----:R-:W-:-:S05]  /*0ad0*/  IMAD.WIDE R2, R9, 0x4, R2 ;  /* 0x0000000409027825 */ /* 0x002fca00078e0202 */
[----:B0-----:R-:W-:Y:S01]  /*0ae0*/  STG.E desc[UR6][R2.64], R5 ;  /* 0x0000000502007986 */ /* 0x001fe2000c101906 */
[----:B------:R-:W-:Y:S05]  /*0af0*/  EXIT ;  /* 0x000000000000794d */ /* 0x000fea0003800000 */
.L_x_1:
[----:B------:R-:W-:-:S00]  /*0b00*/  BRA `(.L_x_1) ;  /* 0xfffffffc00fc7947 */ /* 0x000fc0000383ffff */
[----:B------:R-:W-:-:S00]  /*0b10*/  NOP ;  /* 0x0000000000007918 */ /* 0x000fc00000000000 */
        /* <DEDUP_REMOVED lines=14> */
.L_x_2:


//--------------------- .nv.shared.triton_red_fused_max_mean_2 --------------------------
	.section	.nv.shared.triton_red_fused_max_mean_2,"aw",@nobits
	.sectionflags	@""
	.align	16
	.zero		1024


//--------------------- .nv.constant0.triton_red_fused_max_mean_2 --------------------------
	.section	.nv.constant0.triton_red_fused_max_mean_2,"a",@progbits
	.sectionflags	@""
	.align	4
.nv.constant0.triton_red_fused_max_mean_2:
	.zero		560
